//
// Generated by NVIDIA NVVM Compiler
//
// Compiler Build ID: CL-36424714
// Cuda compilation tools, release 13.0, V13.0.88
// Based on NVVM 20.0.0
//

.version 9.0
.target sm_100
.address_size 64

	// .globl	_Z20no_2e_tmpB_cs_kerneliiiPdS_S_S_

.visible .entry _Z20no_2e_tmpB_cs_kerneliiiPdS_S_S_(
	.param .u32 _Z20no_2e_tmpB_cs_kerneliiiPdS_S_S__param_0,
	.param .u32 _Z20no_2e_tmpB_cs_kerneliiiPdS_S_S__param_1,
	.param .u32 _Z20no_2e_tmpB_cs_kerneliiiPdS_S_S__param_2,
	.param .u64 .ptr .align 1 _Z20no_2e_tmpB_cs_kerneliiiPdS_S_S__param_3,
	.param .u64 .ptr .align 1 _Z20no_2e_tmpB_cs_kerneliiiPdS_S_S__param_4,
	.param .u64 .ptr .align 1 _Z20no_2e_tmpB_cs_kerneliiiPdS_S_S__param_5,
	.param .u64 .ptr .align 1 _Z20no_2e_tmpB_cs_kerneliiiPdS_S_S__param_6
)
{
	.reg .pred 	%p<18>;
	.reg .b32 	%r<75>;
	.reg .b64 	%rd<82>;
	.reg .b64 	%fd<79>;

	ld.param.u32 	%r33, [_Z20no_2e_tmpB_cs_kerneliiiPdS_S_S__param_0];
	ld.param.u32 	%r34, [_Z20no_2e_tmpB_cs_kerneliiiPdS_S_S__param_1];
	ld.param.u64 	%rd9, [_Z20no_2e_tmpB_cs_kerneliiiPdS_S_S__param_4];
	ld.param.u64 	%rd10, [_Z20no_2e_tmpB_cs_kerneliiiPdS_S_S__param_5];
	ld.param.u64 	%rd11, [_Z20no_2e_tmpB_cs_kerneliiiPdS_S_S__param_6];
	cvta.to.global.u64 	%rd1, %rd10;
	cvta.to.global.u64 	%rd2, %rd9;
	cvta.to.global.u64 	%rd3, %rd11;
	mov.u32 	%r36, %ctaid.x;
	mov.u32 	%r1, %ntid.x;
	mov.u32 	%r37, %tid.x;
	mad.lo.s32 	%r64, %r36, %r1, %r37;
	mul.lo.s32 	%r3, %r33, 3;
	setp.ge.s32 	%p1, %r64, %r33;
	@%p1 bra 	$L__BB0_25;
	setp.lt.s32 	%p2, %r34, 1;
	mov.u32 	%r38, %nctaid.x;
	mul.lo.s32 	%r4, %r1, %r38;
	@%p2 bra 	$L__BB0_25;
	ld.param.u32 	%r58, [_Z20no_2e_tmpB_cs_kerneliiiPdS_S_S__param_2];
	setp.lt.s32 	%p3, %r58, 1;
	@%p3 bra 	$L__BB0_15;
	ld.param.u32 	%r59, [_Z20no_2e_tmpB_cs_kerneliiiPdS_S_S__param_2];
	and.b32  	%r5, %r59, 2147483644;
	mul.lo.s32 	%r6, %r33, 12;
	shl.b32 	%r7, %r33, 2;
	mul.wide.s32 	%rd5, %r33, 8;
$L__BB0_4:
	ld.param.u64 	%rd81, [_Z20no_2e_tmpB_cs_kerneliiiPdS_S_S__param_3];
	cvta.to.global.u64 	%rd42, %rd81;
	mul.wide.s32 	%rd43, %r64, 8;
	add.s64 	%rd44, %rd42, %rd43;
	ld.global.f64 	%fd1, [%rd44];
	mov.b32 	%r65, 0;
$L__BB0_5:
	ld.param.u32 	%r60, [_Z20no_2e_tmpB_cs_kerneliiiPdS_S_S__param_2];
	setp.lt.u32 	%p10, %r60, 4;
	mad.lo.s32 	%r46, %r65, %r3, %r64;
	mul.wide.s32 	%rd45, %r46, 8;
	add.s64 	%rd4, %rd3, %rd45;
	mov.b64 	%rd46, 0;
	st.global.u64 	[%rd4], %rd46;
	add.s64 	%rd6, %rd4, %rd5;
	st.global.u64 	[%rd6], %rd46;
	add.s64 	%rd7, %rd6, %rd5;
	st.global.u64 	[%rd7], %rd46;
	mov.b32 	%r70, 0;
	@%p10 bra 	$L__BB0_8;
	ld.param.u32 	%r61, [_Z20no_2e_tmpB_cs_kerneliiiPdS_S_S__param_2];
	and.b32  	%r47, %r61, 2147483644;
	neg.s32 	%r68, %r47;
	mul.lo.s32 	%r48, %r34, %r33;
	mul.lo.s32 	%r49, %r48, %r65;
	mad.lo.s32 	%r67, %r49, 3, %r64;
	mov.u32 	%r66, %r64;
$L__BB0_7:
	.pragma "nounroll";
	mul.wide.s32 	%rd47, %r66, 8;
	add.s64 	%rd48, %rd2, %rd47;
	ld.global.f64 	%fd2, [%rd48];
	mul.f64 	%fd3, %fd1, %fd2;
	mul.wide.s32 	%rd49, %r67, 8;
	add.s64 	%rd50, %rd1, %rd49;
	ld.global.f64 	%fd4, [%rd50];
	ld.global.f64 	%fd5, [%rd4];
	fma.rn.f64 	%fd6, %fd3, %fd4, %fd5;
	st.global.f64 	[%rd4], %fd6;
	add.s64 	%rd51, %rd50, %rd5;
	ld.global.f64 	%fd7, [%rd51];
	ld.global.f64 	%fd8, [%rd6];
	fma.rn.f64 	%fd9, %fd3, %fd7, %fd8;
	st.global.f64 	[%rd6], %fd9;
	add.s64 	%rd52, %rd51, %rd5;
	ld.global.f64 	%fd10, [%rd52];
	ld.global.f64 	%fd11, [%rd7];
	fma.rn.f64 	%fd12, %fd3, %fd10, %fd11;
	st.global.f64 	[%rd7], %fd12;
	add.s64 	%rd53, %rd48, %rd5;
	ld.global.f64 	%fd13, [%rd53];
	mul.f64 	%fd14, %fd1, %fd13;
	add.s64 	%rd54, %rd52, %rd5;
	ld.global.f64 	%fd15, [%rd54];
	ld.global.f64 	%fd16, [%rd4];
	fma.rn.f64 	%fd17, %fd14, %fd15, %fd16;
	st.global.f64 	[%rd4], %fd17;
	add.s64 	%rd55, %rd54, %rd5;
	ld.global.f64 	%fd18, [%rd55];
	ld.global.f64 	%fd19, [%rd6];
	fma.rn.f64 	%fd20, %fd14, %fd18, %fd19;
	st.global.f64 	[%rd6], %fd20;
	add.s64 	%rd56, %rd55, %rd5;
	ld.global.f64 	%fd21, [%rd56];
	ld.global.f64 	%fd22, [%rd7];
	fma.rn.f64 	%fd23, %fd14, %fd21, %fd22;
	st.global.f64 	[%rd7], %fd23;
	add.s64 	%rd57, %rd53, %rd5;
	ld.global.f64 	%fd24, [%rd57];
	mul.f64 	%fd25, %fd1, %fd24;
	add.s64 	%rd58, %rd56, %rd5;
	ld.global.f64 	%fd26, [%rd58];
	ld.global.f64 	%fd27, [%rd4];
	fma.rn.f64 	%fd28, %fd25, %fd26, %fd27;
	st.global.f64 	[%rd4], %fd28;
	add.s64 	%rd59, %rd58, %rd5;
	ld.global.f64 	%fd29, [%rd59];
	ld.global.f64 	%fd30, [%rd6];
	fma.rn.f64 	%fd31, %fd25, %fd29, %fd30;
	st.global.f64 	[%rd6], %fd31;
	add.s64 	%rd60, %rd59, %rd5;
	ld.global.f64 	%fd32, [%rd60];
	ld.global.f64 	%fd33, [%rd7];
	fma.rn.f64 	%fd34, %fd25, %fd32, %fd33;
	st.global.f64 	[%rd7], %fd34;
	add.s64 	%rd61, %rd57, %rd5;
	ld.global.f64 	%fd35, [%rd61];
	mul.f64 	%fd36, %fd1, %fd35;
	add.s64 	%rd62, %rd60, %rd5;
	ld.global.f64 	%fd37, [%rd62];
	ld.global.f64 	%fd38, [%rd4];
	fma.rn.f64 	%fd39, %fd36, %fd37, %fd38;
	st.global.f64 	[%rd4], %fd39;
	add.s64 	%rd63, %rd62, %rd5;
	ld.global.f64 	%fd40, [%rd63];
	ld.global.f64 	%fd41, [%rd6];
	fma.rn.f64 	%fd42, %fd36, %fd40, %fd41;
	st.global.f64 	[%rd6], %fd42;
	add.s64 	%rd64, %rd63, %rd5;
	ld.global.f64 	%fd43, [%rd64];
	ld.global.f64 	%fd44, [%rd7];
	fma.rn.f64 	%fd45, %fd36, %fd43, %fd44;
	st.global.f64 	[%rd7], %fd45;
	add.s32 	%r68, %r68, 4;
	add.s32 	%r67, %r67, %r6;
	add.s32 	%r66, %r66, %r7;
	setp.ne.s32 	%p11, %r68, 0;
	mov.u32 	%r70, %r5;
	@%p11 bra 	$L__BB0_7;
$L__BB0_8:
	ld.param.u32 	%r62, [_Z20no_2e_tmpB_cs_kerneliiiPdS_S_S__param_2];
	and.b32  	%r50, %r62, 3;
	setp.eq.s32 	%p12, %r50, 0;
	@%p12 bra 	$L__BB0_13;
	setp.eq.s32 	%p13, %r50, 1;
	@%p13 bra 	$L__BB0_11;
	mad.lo.s32 	%r51, %r70, %r33, %r64;
	mul.wide.s32 	%rd65, %r51, 8;
	add.s64 	%rd66, %rd2, %rd65;
	ld.global.f64 	%fd46, [%rd66];
	mad.lo.s32 	%r52, %r65, %r34, %r70;
	mad.lo.s32 	%r53, %r52, %r3, %r64;
	mul.f64 	%fd47, %fd1, %fd46;
	mul.wide.s32 	%rd67, %r53, 8;
	add.s64 	%rd68, %rd1, %rd67;
	ld.global.f64 	%fd48, [%rd68];
	ld.global.f64 	%fd49, [%rd4];
	fma.rn.f64 	%fd50, %fd47, %fd48, %fd49;
	st.global.f64 	[%rd4], %fd50;
	add.s64 	%rd69, %rd68, %rd5;
	ld.global.f64 	%fd51, [%rd69];
	ld.global.f64 	%fd52, [%rd6];
	fma.rn.f64 	%fd53, %fd47, %fd51, %fd52;
	st.global.f64 	[%rd6], %fd53;
	add.s64 	%rd70, %rd69, %rd5;
	ld.global.f64 	%fd54, [%rd70];
	ld.global.f64 	%fd55, [%rd7];
	fma.rn.f64 	%fd56, %fd47, %fd54, %fd55;
	st.global.f64 	[%rd7], %fd56;
	add.s64 	%rd71, %rd66, %rd5;
	ld.global.f64 	%fd57, [%rd71];
	mul.f64 	%fd58, %fd1, %fd57;
	add.s64 	%rd72, %rd70, %rd5;
	ld.global.f64 	%fd59, [%rd72];
	ld.global.f64 	%fd60, [%rd4];
	fma.rn.f64 	%fd61, %fd58, %fd59, %fd60;
	st.global.f64 	[%rd4], %fd61;
	add.s64 	%rd73, %rd72, %rd5;
	ld.global.f64 	%fd62, [%rd73];
	ld.global.f64 	%fd63, [%rd6];
	fma.rn.f64 	%fd64, %fd58, %fd62, %fd63;
	st.global.f64 	[%rd6], %fd64;
	add.s64 	%rd74, %rd73, %rd5;
	ld.global.f64 	%fd65, [%rd74];
	ld.global.f64 	%fd66, [%rd7];
	fma.rn.f64 	%fd67, %fd58, %fd65, %fd66;
	st.global.f64 	[%rd7], %fd67;
	add.s32 	%r70, %r70, 2;
$L__BB0_11:
	ld.param.u32 	%r63, [_Z20no_2e_tmpB_cs_kerneliiiPdS_S_S__param_2];
	and.b32  	%r54, %r63, 1;
	setp.eq.b32 	%p14, %r54, 1;
	not.pred 	%p15, %p14;
	@%p15 bra 	$L__BB0_13;
	mad.lo.s32 	%r55, %r70, %r33, %r64;
	mul.wide.s32 	%rd75, %r55, 8;
	add.s64 	%rd76, %rd2, %rd75;
	ld.global.f64 	%fd68, [%rd76];
	mad.lo.s32 	%r56, %r65, %r34, %r70;
	mad.lo.s32 	%r57, %r56, %r3, %r64;
	mul.f64 	%fd69, %fd1, %fd68;
	mul.wide.s32 	%rd77, %r57, 8;
	add.s64 	%rd78, %rd1, %rd77;
	ld.global.f64 	%fd70, [%rd78];
	ld.global.f64 	%fd71, [%rd4];
	fma.rn.f64 	%fd72, %fd69, %fd70, %fd71;
	st.global.f64 	[%rd4], %fd72;
	add.s64 	%rd79, %rd78, %rd5;
	ld.global.f64 	%fd73, [%rd79];
	ld.global.f64 	%fd74, [%rd6];
	fma.rn.f64 	%fd75, %fd69, %fd73, %fd74;
	st.global.f64 	[%rd6], %fd75;
	add.s64 	%rd80, %rd79, %rd5;
	ld.global.f64 	%fd76, [%rd80];
	ld.global.f64 	%fd77, [%rd7];
	fma.rn.f64 	%fd78, %fd69, %fd76, %fd77;
	st.global.f64 	[%rd7], %fd78;
$L__BB0_13:
	add.s32 	%r65, %r65, 1;
	setp.ne.s32 	%p16, %r65, %r34;
	@%p16 bra 	$L__BB0_5;
	add.s32 	%r64, %r64, %r4;
	setp.lt.s32 	%p17, %r64, %r33;
	@%p17 bra 	$L__BB0_4;
	bra.uni 	$L__BB0_25;
$L__BB0_15:
	and.b32  	%r23, %r34, 3;
	and.b32  	%r24, %r34, 2147483644;
	and.b32  	%r25, %r34, 1;
	mul.wide.s32 	%rd39, %r33, 8;
$L__BB0_16:
	setp.lt.u32 	%p4, %r34, 4;
	mov.b32 	%r74, 0;
	@%p4 bra 	$L__BB0_19;
	mov.b32 	%r72, 0;
$L__BB0_18:
	.pragma "nounroll";
	mad.lo.s32 	%r41, %r72, %r3, %r64;
	mul.wide.s32 	%rd12, %r41, 8;
	add.s64 	%rd13, %rd3, %rd12;
	mov.b64 	%rd14, 0;
	st.global.u64 	[%rd13], %rd14;
	add.s64 	%rd16, %rd13, %rd39;
	st.global.u64 	[%rd16], %rd14;
	add.s64 	%rd17, %rd16, %rd39;
	st.global.u64 	[%rd17], %rd14;
	add.s64 	%rd18, %rd17, %rd39;
	st.global.u64 	[%rd18], %rd14;
	add.s64 	%rd19, %rd18, %rd39;
	st.global.u64 	[%rd19], %rd14;
	add.s64 	%rd20, %rd19, %rd39;
	st.global.u64 	[%rd20], %rd14;
	add.s64 	%rd21, %rd20, %rd39;
	st.global.u64 	[%rd21], %rd14;
	add.s64 	%rd22, %rd21, %rd39;
	st.global.u64 	[%rd22], %rd14;
	add.s64 	%rd23, %rd22, %rd39;
	st.global.u64 	[%rd23], %rd14;
	add.s64 	%rd24, %rd23, %rd39;
	st.global.u64 	[%rd24], %rd14;
	add.s64 	%rd25, %rd24, %rd39;
	st.global.u64 	[%rd25], %rd14;
	add.s64 	%rd26, %rd25, %rd39;
	st.global.u64 	[%rd26], %rd14;
	add.s32 	%r72, %r72, 4;
	setp.ne.s32 	%p5, %r72, %r24;
	mov.u32 	%r74, %r24;
	@%p5 bra 	$L__BB0_18;
$L__BB0_19:
	setp.eq.s32 	%p6, %r23, 0;
	@%p6 bra 	$L__BB0_24;
	setp.eq.s32 	%p7, %r23, 1;
	@%p7 bra 	$L__BB0_22;
	mad.lo.s32 	%r42, %r74, %r3, %r64;
	mul.wide.s32 	%rd27, %r42, 8;
	add.s64 	%rd28, %rd3, %rd27;
	mov.b64 	%rd29, 0;
	st.global.u64 	[%rd28], %rd29;
	add.s64 	%rd31, %rd28, %rd39;
	st.global.u64 	[%rd31], %rd29;
	add.s64 	%rd32, %rd31, %rd39;
	st.global.u64 	[%rd32], %rd29;
	add.s64 	%rd33, %rd32, %rd39;
	st.global.u64 	[%rd33], %rd29;
	add.s64 	%rd34, %rd33, %rd39;
	st.global.u64 	[%rd34], %rd29;
	add.s64 	%rd35, %rd34, %rd39;
	st.global.u64 	[%rd35], %rd29;
	add.s32 	%r74, %r74, 2;
$L__BB0_22:
	setp.eq.s32 	%p8, %r25, 0;
	@%p8 bra 	$L__BB0_24;
	mad.lo.s32 	%r43, %r74, %r3, %r64;
	mul.wide.s32 	%rd36, %r43, 8;
	add.s64 	%rd37, %rd3, %rd36;
	mov.b64 	%rd38, 0;
	st.global.u64 	[%rd37], %rd38;
	add.s64 	%rd40, %rd37, %rd39;
	st.global.u64 	[%rd40], %rd38;
	add.s64 	%rd41, %rd40, %rd39;
	st.global.u64 	[%rd41], %rd38;
$L__BB0_24:
	add.s32 	%r64, %r64, %r4;
	setp.lt.s32 	%p9, %r64, %r33;
	@%p9 bra 	$L__BB0_16;
$L__BB0_25:
	ret;

}


// ===== COMPILED SASS (sm_100) =====

	.target	sm_100

	.elftype	@"ET_EXEC"


//--------------------- .note.nv.tkinfo           --------------------------
	.section	.note.nv.tkinfo,"",@"SHT_NOTE"
	.sectionflags	@"SHF_NOTE_NV_TKINFO"
	.tkinfo
        /*0018*/ 	.word	0x00000002
        /*0030*/ 	.string	""
        /*0030*/ 	.string	"ptxas"
        /*0030*/ 	.string	"Cuda compilation tools, release 13.0, V13.0.88"
        /*0030*/ 	.string	"Build cuda_13.0.r13.0/compiler.36424714_0"
        /*0030*/ 	.string	"-arch sm_100 -m 64 "



//--------------------- .note.nv.cuinfo           --------------------------
	.section	.note.nv.cuinfo,"",@"SHT_NOTE"
	.sectionflags	@"SHF_NOTE_NV_CUINFO"
        /*0018*/ 	.short	0x0002
        /*001a*/ 	.short	0x0064
        /*001c*/ 	.short	0x0082
	.zero		2


//--------------------- .nv.info                  --------------------------
	.section	.nv.info,"",@"SHT_CUDA_INFO"
	.align	4


	//----- nvinfo : EIATTR_REGCOUNT
	.align		4
        /*0000*/ 	.byte	0x04, 0x2f
        /*0002*/ 	.short	(.L_1 - .L_0)
	.align		4
.L_0:
        /*0004*/ 	.word	index@(_Z20no_2e_tmpB_cs_kerneliiiPdS_S_S_)
        /*0008*/ 	.word	0x00000020


	//----- nvinfo : EIATTR_FRAME_SIZE
	.align		4
.L_1:
        /*000c*/ 	.byte	0x04, 0x11
        /*000e*/ 	.short	(.L_3 - .L_2)
	.align		4
.L_2:
        /*0010*/ 	.word	index@(_Z20no_2e_tmpB_cs_kerneliiiPdS_S_S_)
        /*0014*/ 	.word	0x00000000


	//----- nvinfo : EIATTR_MIN_STACK_SIZE
	.align		4
.L_3:
        /*0018*/ 	.byte	0x04, 0x12
        /*001a*/ 	.short	(.L_5 - .L_4)
	.align		4
.L_4:
        /*001c*/ 	.word	index@(_Z20no_2e_tmpB_cs_kerneliiiPdS_S_S_)
        /*0020*/ 	.word	0x00000000
.L_5:


//--------------------- .nv.compat                --------------------------
	.section	.nv.compat,"",@"SHT_CUDA_COMPAT_INFO"
	.align	4
        /*0000*/ 	.byte	0x02, 0x09, 0x00, 0x00, 0x02, 0x02, 0x01, 0x00, 0x02, 0x05, 0x05, 0x00, 0x03, 0x07, 0x01, 0x01
        /*0010*/ 	.byte	0x02, 0x03, 0x00, 0x00, 0x02, 0x06, 0x01, 0x00, 0x04, 0x0b, 0x08, 0x00, 0x01, 0x00, 0x00, 0x00
        /*0020*/ 	.byte	0x00, 0x00, 0x00, 0x00


//--------------------- .nv.info._Z20no_2e_tmpB_cs_kerneliiiPdS_S_S_ --------------------------
	.section	.nv.info._Z20no_2e_tmpB_cs_kerneliiiPdS_S_S_,"",@"SHT_CUDA_INFO"
	.sectionflags	@""
	.align	4


	//----- nvinfo : EIATTR_CUDA_API_VERSION
	.align		4
        /*0000*/ 	.byte	0x04, 0x37
        /*0002*/ 	.short	(.L_7 - .L_6)
.L_6:
        /*0004*/ 	.word	0x00000082


	//----- nvinfo : EIATTR_KPARAM_INFO
	.align		4
.L_7:
        /*0008*/ 	.byte	0x04, 0x17
        /*000a*/ 	.short	(.L_9 - .L_8)
.L_8:
        /*000c*/ 	.word	0x00000000
        /*0010*/ 	.short	0x0006
        /*0012*/ 	.short	0x0028
        /*0014*/ 	.byte	0x00, 0xf5, 0x21, 0x00


	//----- nvinfo : EIATTR_KPARAM_INFO
	.align		4
.L_9:
        /*0018*/ 	.byte	0x04, 0x17
        /*001a*/ 	.short	(.L_11 - .L_10)
.L_10:
        /*001c*/ 	.word	0x00000000
        /*0020*/ 	.short	0x0005
        /*0022*/ 	.short	0x0020
        /*0024*/ 	.byte	0x00, 0xf5, 0x21, 0x00


	//----- nvinfo : EIATTR_KPARAM_INFO
	.align		4
.L_11:
        /*0028*/ 	.byte	0x04, 0x17
        /*002a*/ 	.short	(.L_13 - .L_12)
.L_12:
        /*002c*/ 	.word	0x00000000
        /*0030*/ 	.short	0x0004
        /*0032*/ 	.short	0x0018
        /*0034*/ 	.byte	0x00, 0xf5, 0x21, 0x00


	//----- nvinfo : EIATTR_KPARAM_INFO
	.align		4
.L_13:
        /*0038*/ 	.byte	0x04, 0x17
        /*003a*/ 	.short	(.L_15 - .L_14)
.L_14:
        /*003c*/ 	.word	0x00000000
        /*0040*/ 	.short	0x0003
        /*0042*/ 	.short	0x0010
        /*0044*/ 	.byte	0x00, 0xf5, 0x21, 0x00


	//----- nvinfo : EIATTR_KPARAM_INFO
	.align		4
.L_15:
        /*0048*/ 	.byte	0x04, 0x17
        /*004a*/ 	.short	(.L_17 - .L_16)
.L_16:
        /*004c*/ 	.word	0x00000000
        /*0050*/ 	.short	0x0002
        /*0052*/ 	.short	0x0008
        /*0054*/ 	.byte	0x00, 0xf0, 0x11, 0x00


	//----- nvinfo : EIATTR_KPARAM_INFO
	.align		4
.L_17:
        /*0058*/ 	.byte	0x04, 0x17
        /*005a*/ 	.short	(.L_19 - .L_18)
.L_18:
        /*005c*/ 	.word	0x00000000
        /*0060*/ 	.short	0x0001
        /*0062*/ 	.short	0x0004
        /*0064*/ 	.byte	0x00, 0xf0, 0x11, 0x00


	//----- nvinfo : EIATTR_KPARAM_INFO
	.align		4
.L_19:
        /*0068*/ 	.byte	0x04, 0x17
        /*006a*/ 	.short	(.L_21 - .L_20)
.L_20:
        /*006c*/ 	.word	0x00000000
        /*0070*/ 	.short	0x0000
        /*0072*/ 	.short	0x0000
        /*0074*/ 	.byte	0x00, 0xf0, 0x11, 0x00


	//----- nvinfo : EIATTR_SPARSE_MMA_MASK
	.align		4
.L_21:
        /*0078*/ 	.byte	0x03, 0x50
        /*007a*/ 	.short	0x0000


	//----- nvinfo : EIATTR_MAXREG_COUNT
	.align		4
        /*007c*/ 	.byte	0x03, 0x1b
        /*007e*/ 	.short	0x00ff


	//----- nvinfo : EIATTR_MERCURY_ISA_VERSION
	.align		4
        /*0080*/ 	.byte	0x03, 0x5f
        /*0082*/ 	.short	0x0101


	//----- nvinfo : EIATTR_VRC_CTA_INIT_COUNT
	.align		4
        /*0084*/ 	.byte	0x02, 0x4a
	.zero		1
	.zero		1


	//----- nvinfo : EIATTR_EXIT_INSTR_OFFSETS
	.align		4
        /*0088*/ 	.byte	0x04, 0x1c
        /*008a*/ 	.short	(.L_23 - .L_22)


	//   ....[0]....
.L_22:
        /*008c*/ 	.word	0x00000070


	//   ....[1]....
        /*0090*/ 	.word	0x000000c0


	//   ....[2]....
        /*0094*/ 	.word	0x00000ca0


	//   ....[3]....
        /*0098*/ 	.word	0x00001140


	//----- nvinfo : EIATTR_CRS_STACK_SIZE
	.align		4
.L_23:
        /*009c*/ 	.byte	0x04, 0x1e
        /*009e*/ 	.short	(.L_25 - .L_24)
.L_24:
        /*00a0*/ 	.word	0x00000000


	//----- nvinfo : EIATTR_CBANK_PARAM_SIZE
	.align		4
.L_25:
        /*00a4*/ 	.byte	0x03, 0x19
        /*00a6*/ 	.short	0x0030


	//----- nvinfo : EIATTR_PARAM_CBANK
	.align		4
        /*00a8*/ 	.byte	0x04, 0x0a
        /*00aa*/ 	.short	(.L_27 - .L_26)
	.align		4
.L_26:
        /*00ac*/ 	.word	index@(.nv.constant0._Z20no_2e_tmpB_cs_kerneliiiPdS_S_S_)
        /*00b0*/ 	.short	0x0380
        /*00b2*/ 	.short	0x0030


	//----- nvinfo : EIATTR_SW_WAR
	.align		4
.L_27:
        /*00b4*/ 	.byte	0x04, 0x36
        /*00b6*/ 	.short	(.L_29 - .L_28)
.L_28:
        /*00b8*/ 	.word	0x00000008
.L_29:


//--------------------- .nv.callgraph             --------------------------
	.section	.nv.callgraph,"",@"SHT_CUDA_CALLGRAPH"
	.align	4
	.sectionentsize	8
	.align		4
        /*0000*/ 	.word	0x00000000
	.align		4
        /*0004*/ 	.word	0xffffffff
	.align		4
        /*0008*/ 	.word	0x00000000
	.align		4
        /*000c*/ 	.word	0xfffffffe
	.align		4
        /*0010*/ 	.word	0x00000000
	.align		4
        /*0014*/ 	.word	0xfffffffd
	.align		4
        /*0018*/ 	.word	0x00000000
	.align		4
        /*001c*/ 	.word	0xfffffffc


//--------------------- .text._Z20no_2e_tmpB_cs_kerneliiiPdS_S_S_ --------------------------
	.section	.text._Z20no_2e_tmpB_cs_kerneliiiPdS_S_S_,"ax",@progbits
	.align	128
        .global         _Z20no_2e_tmpB_cs_kerneliiiPdS_S_S_
        .type           _Z20no_2e_tmpB_cs_kerneliiiPdS_S_S_,@function
        .size           _Z20no_2e_tmpB_cs_kerneliiiPdS_S_S_,(.L_x_13 - _Z20no_2e_tmpB_cs_kerneliiiPdS_S_S_)
        .other          _Z20no_2e_tmpB_cs_kerneliiiPdS_S_S_,@"STO_CUDA_ENTRY STV_DEFAULT"
_Z20no_2e_tmpB_cs_kerneliiiPdS_S_S_:
.text._Z20no_2e_tmpB_cs_kerneliiiPdS_S_S_:
[----:B------:R-:W-:Y:S01]  /*0000*/  LDC R1, c[0x0][0x37c] ;  /* 0x0000df00ff017b82 */ /* 0x000fe20000000800 */
[----:B------:R-:W0:Y:S07]  /*0010*/  S2R R3, SR_TID.X ;  /* 0x0000000000037919 */ /* 0x000e2e0000002100 */
[----:B------:R-:W0:Y:S01]  /*0020*/  S2UR UR4, SR_CTAID.X ;  /* 0x00000000000479c3 */ /* 0x000e220000002500 */
[----:B------:R-:W1:Y:S07]  /*0030*/  LDCU UR5, c[0x0][0x380] ;  /* 0x00007000ff0577ac */ /* 0x000e6e0008000800 */
[----:B------:R-:W0:Y:S02]  /*0040*/  LDC R0, c[0x0][0x360] ;  /* 0x0000d800ff007b82 */ /* 0x000e240000000800 */
[----:B0-----:R-:W-:-:S05]  /*0050*/  IMAD R3, R0, UR4, R3 ;  /* 0x0000000400037c24 */ /* 0x001fca000f8e0203 */
[----:B-1----:R-:W-:-:S13]  /*0060*/  ISETP.GE.AND P0, PT, R3, UR5, PT ;  /* 0x0000000503007c0c */ /* 0x002fda000bf06270 */
[----:B------:R-:W-:Y:S05]  /*0070*/  @P0 EXIT ;  /* 0x000000000000094d */ /* 0x000fea0003800000 */
[----:B------:R-:W0:Y:S01]  /*0080*/  LDC R4, c[0x0][0x384] ;  /* 0x0000e100ff047b82 */ /* 0x000e220000000800 */
[----:B------:R-:W1:Y:S02]  /*0090*/  LDCU UR4, c[0x0][0x370] ;  /* 0x00006e00ff0477ac */ /* 0x000e640008000800 */
[----:B-1----:R-:W-:Y:S01]  /*00a0*/  IMAD R0, R0, UR4, RZ ;  /* 0x0000000400007c24 */ /* 0x002fe2000f8e02ff */
[----:B0-----:R-:W-:-:S13]  /*00b0*/  ISETP.GE.AND P0, PT, R4, 0x1, PT ;  /* 0x000000010400780c */ /* 0x001fda0003f06270 */
[----:B------:R-:W-:Y:S05]  /*00c0*/  @!P0 EXIT ;  /* 0x000000000000894d */ /* 0x000fea0003800000 */
[----:B------:R-:W0:Y:S01]  /*00d0*/  LDCU UR8, c[0x0][0x388] ;  /* 0x00007100ff0877ac */ /* 0x000e220008000800 */
[----:B------:R-:W1:Y:S01]  /*00e0*/  LDCU.64 UR6, c[0x0][0x358] ;  /* 0x00006b00ff0677ac */ /* 0x000e620008000a00 */
[----:B------:R-:W-:Y:S02]  /*00f0*/  UIMAD UR4, UR5, 0x3, URZ ;  /* 0x00000003050478a4 */ /* 0x000fe4000f8e02ff */
[----:B0-----:R-:W-:-:S09]  /*0100*/  UISETP.GE.AND UP0, UPT, UR8, 0x1, UPT ;  /* 0x000000010800788c */ /* 0x001fd2000bf06270 */
[----:B-1----:R-:W-:Y:S05]  /*0110*/  BRA.U !UP0, `(.L_x_0) ;  /* 0x0000000908e47547 */ /* 0x002fea000b800000 */
.L_x_6:
[----:B0----5:R-:W0:Y:S02]  /*0120*/  LDC.64 R12, c[0x0][0x390] ;  /* 0x0000e400ff0c7b82 */ /* 0x021e240000000a00 */
[----:B0-----:R-:W-:-:S06]  /*0130*/  IMAD.WIDE R12, R3, 0x8, R12 ;  /* 0x00000008030c7825 */ /* 0x001fcc00078e020c */
[----:B------:R-:W5:Y:S01]  /*0140*/  LDG.E.64 R12, desc[UR6][R12.64] ;  /* 0x000000060c0c7981 */ /* 0x000f62000c1e1b00 */
[----:B-1-3--:R-:W-:-:S07]  /*0150*/  HFMA2 R2, -RZ, RZ, 0, 0 ;  /* 0x00000000ff027431 */ /* 0x00afce00000001ff */
.L_x_5:
[----:B01-3--:R-:W0:Y:S01]  /*0160*/  LDC.64 R10, c[0x0][0x3a8] ;  /* 0x0000ea00ff0a7b82 */ /* 0x00be220000000a00 */
[----:B------:R-:W-:Y:S01]  /*0170*/  IMAD R5, R2, UR4, R3 ;  /* 0x0000000402057c24 */ /* 0x000fe2000f8e0203 */
[----:B------:R-:W-:-:S06]  /*0180*/  MOV R24, RZ ;  /* 0x000000ff00187202 */ /* 0x000fcc0000000f00 */
[----:B------:R-:W1:Y:S01]  /*0190*/  LDC R4, c[0x0][0x380] ;  /* 0x0000e000ff047b82 */ /* 0x000e620000000800 */
[----:B0-----:R-:W-:-:S07]  /*01a0*/  IMAD.WIDE R10, R5, 0x8, R10 ;  /* 0x00000008050a7825 */ /* 0x001fce00078e020a */
[----:B------:R-:W0:Y:S01]  /*01b0*/  LDC R5, c[0x0][0x388] ;  /* 0x0000e200ff057b82 */ /* 0x000e220000000800 */
[----:B------:R2:W-:Y:S01]  /*01c0*/  STG.E.64 desc[UR6][R10.64], RZ ;  /* 0x000000ff0a007986 */ /* 0x0005e2000c101b06 */
[----:B-1----:R-:W-:-:S05]  /*01d0*/  IMAD.WIDE R8, R4, 0x8, R10 ;  /* 0x0000000804087825 */ /* 0x002fca00078e020a */
[----:B------:R2:W-:Y:S01]  /*01e0*/  STG.E.64 desc[UR6][R8.64], RZ ;  /* 0x000000ff08007986 */ /* 0x0005e2000c101b06 */
[----:B------:R-:W-:-:S05]  /*01f0*/  IMAD.WIDE R6, R4, 0x8, R8 ;  /* 0x0000000804067825 */ /* 0x000fca00078e0208 */
[----:B------:R2:W-:Y:S01]  /*0200*/  STG.E.64 desc[UR6][R6.64], RZ ;  /* 0x000000ff06007986 */ /* 0x0005e2000c101b06 */
[----:B0-----:R-:W-:-:S13]  /*0210*/  ISETP.GE.U32.AND P0, PT, R5, 0x4, PT ;  /* 0x000000040500780c */ /* 0x001fda0003f06070 */
[----:B--2---:R-:W-:Y:S05]  /*0220*/  @!P0 BRA `(.L_x_1) ;  /* 0x0000000400588947 */ /* 0x004fea0003800000 */
[----:B------:R-:W0:Y:S01]  /*0230*/  LDCU UR5, c[0x0][0x384] ;  /* 0x00007080ff0577ac */ /* 0x000e220008000800 */
[----:B------:R-:W-:Y:S02]  /*0240*/  LOP3.LUT R24, R5, 0x7ffffffc, RZ, 0xc0, !PT ;  /* 0x7ffffffc05187812 */ /* 0x000fe400078ec0ff */
[----:B------:R-:W-:Y:S02]  /*0250*/  MOV R29, R3 ;  /* 0x00000003001d7202 */ /* 0x000fe40000000f00 */
[----:B------:R-:W-:Y:S01]  /*0260*/  IADD3 R28, PT, PT, -R24, RZ, RZ ;  /* 0x000000ff181c7210 */ /* 0x000fe20007ffe1ff */
[----:B0-----:R-:W-:-:S04]  /*0270*/  IMAD R15, R4, UR5, RZ ;  /* 0x00000005040f7c24 */ /* 0x001fc8000f8e02ff */
[----:B------:R-:W-:-:S04]  /*0280*/  IMAD R14, R15, R2, RZ ;  /* 0x000000020f0e7224 */ /* 0x000fc800078e02ff */
[----:B------:R-:W-:-:S07]  /*0290*/  IMAD R25, R14, 0x3, R3 ;  /* 0x000000030e197824 */ /* 0x000fce00078e0203 */
.L_x_2:
[----:B0-----:R-:W0:Y:S01]  /*02a0*/  LDC.64 R20, c[0x0][0x398] ;  /* 0x0000e600ff147b82 */ /* 0x001e220000000a00 */
[----:B------:R-:W2:Y:S07]  /*02b0*/  LDG.E.64 R16, desc[UR6][R10.64] ;  /* 0x000000060a107981 */ /* 0x000eae000c1e1b00 */
[----:B------:R-:W1:Y:S01]  /*02c0*/  LDC.64 R14, c[0x0][0x3a0] ;  /* 0x0000e800ff0e7b82 */ /* 0x000e620000000a00 */
[----:B0-----:R-:W-:-:S05]  /*02d0*/  IMAD.WIDE R20, R29, 0x8, R20 ;  /* 0x000000081d147825 */ /* 0x001fca00078e0214 */
[----:B------:R-:W3:Y:S01]  /*02e0*/  LDG.E.64 R18, desc[UR6][R20.64] ;  /* 0x0000000614127981 */ /* 0x000ee2000c1e1b00 */
[----:B-1----:R-:W-:-:S05]  /*02f0*/  IMAD.WIDE R14, R25, 0x8, R14 ;  /* 0x00000008190e7825 */ /* 0x002fca00078e020e */
[----:B------:R-:W2:Y:S01]  /*0300*/  LDG.E.64 R22, desc[UR6][R14.64] ;  /* 0x000000060e167981 */ /* 0x000ea2000c1e1b00 */
[----:B------:R-:W-:Y:S01]  /*0310*/  IMAD.WIDE R26, R4, 0x8, R14 ;  /* 0x00000008041a7825 */ /* 0x000fe200078e020e */
[----:B---3-5:R-:W-:-:S08]  /*0320*/  DMUL R18, R12, R18 ;  /* 0x000000120c127228 */ /* 0x028fd00000000000 */
[----:B--2---:R-:W-:-:S07]  /*0330*/  DFMA R16, R18, R22, R16 ;  /* 0x000000161210722b */ /* 0x004fce0000000010 */
[----:B------:R0:W-:Y:S04]  /*0340*/  STG.E.64 desc[UR6][R10.64], R16 ;  /* 0x000000100a007986 */ /* 0x0001e8000c101b06 */
[----:B------:R1:W2:Y:S04]  /*0350*/  LDG.E.64 R14, desc[UR6][R26.64] ;  /* 0x000000061a0e7981 */ /* 0x0002a8000c1e1b00 */
[----:B------:R-:W2:Y:S01]  /*0360*/  LDG.E.64 R22, desc[UR6][R8.64] ;  /* 0x0000000608167981 */ /* 0x000ea2000c1e1b00 */
[----:B-1----:R-:W-:Y:S01]  /*0370*/  IMAD.WIDE R26, R4, 0x8, R26 ;  /* 0x00000008041a7825 */ /* 0x002fe200078e021a */
[----:B--2---:R-:W-:-:S07]  /*0380*/  DFMA R22, R18, R14, R22 ;  /* 0x0000000e1216722b */ /* 0x004fce0000000016 */
[----:B------:R-:W-:Y:S04]  /*0390*/  STG.E.64 desc[UR6][R8.64], R22 ;  /* 0x0000001608007986 */ /* 0x000fe8000c101b06 */
[----:B0-----:R-:W2:Y:S04]  /*03a0*/  LDG.E.64 R16, desc[UR6][R26.64] ;  /* 0x000000061a107981 */ /* 0x001ea8000c1e1b00 */
[----:B------:R-:W2:Y:S01]  /*03b0*/  LDG.E.64 R14, desc[UR6][R6.64] ;  /* 0x00000006060e7981 */ /* 0x000ea2000c1e1b00 */
[----:B------:R-:W-:Y:S01]  /*03c0*/  IMAD.WIDE R20, R4, 0x8, R20 ;  /* 0x0000000804147825 */ /* 0x000fe200078e0214 */
[----:B--2---:R-:W-:-:S07]  /*03d0*/  DFMA R14, R18, R16, R14 ;  /* 0x00000010120e722b */ /* 0x004fce000000000e */
[----:B------:R0:W-:Y:S04]  /*03e0*/  STG.E.64 desc[UR6][R6.64], R14 ;  /* 0x0000000e06007986 */ /* 0x0001e8000c101b06 */
[----:B------:R-:W2:Y:S04]  /*03f0*/  LDG.E.64 R18, desc[UR6][R20.64] ;  /* 0x0000000614127981 */ /* 0x000ea8000c1e1b00 */
[----:B------:R-:W3:Y:S01]  /*0400*/  LDG.E.64 R16, desc[UR6][R10.64] ;  /* 0x000000060a107981 */ /* 0x000ee2000c1e1b00 */
[----:B0-----:R-:W-:-:S05]  /*0410*/  IMAD.WIDE R14, R4, 0x8, R26 ;  /* 0x00000008040e7825 */ /* 0x001fca00078e021a */
[----:B------:R-:W3:Y:S01]  /*0420*/  LDG.E.64 R22, desc[UR6][R14.64] ;  /* 0x000000060e167981 */ /* 0x000ee2000c1e1b00 */
[----:B------:R-:W-:Y:S01]  /*0430*/  IMAD.WIDE R26, R4, 0x8, R14 ;  /* 0x00000008041a7825 */ /* 0x000fe200078e020e */
[----:B--2---:R-:W-:-:S08]  /*0440*/  DMUL R18, R12, R18 ;  /* 0x000000120c127228 */ /* 0x004fd00000000000 */
[----:B---3--:R-:W-:-:S07]  /*0450*/  DFMA R16, R18, R22, R16 ;  /* 0x000000161210722b */ /* 0x008fce0000000010 */
[----:B------:R0:W-:Y:S04]  /*0460*/  STG.E.64 desc[UR6][R10.64], R16 ;  /* 0x000000100a007986 */ /* 0x0001e8000c101b06 */
[----:B------:R1:W2:Y:S04]  /*0470*/  LDG.E.64 R14, desc[UR6][R26.64] ;  /* 0x000000061a0e7981 */ /* 0x0002a8000c1e1b00 */
[----:B------:R-:W2:Y:S01]  /*0480*/  LDG.E.64 R22, desc[UR6][R8.64] ;  /* 0x0000000608167981 */ /* 0x000ea2000c1e1b00 */
[----:B-1----:R-:W-:Y:S01]  /*0490*/  IMAD.WIDE R26, R4, 0x8, R26 ;  /* 0x00000008041a7825 */ /* 0x002fe200078e021a */
[----:B--2---:R-:W-:-:S07]  /*04a0*/  DFMA R22, R18, R14, R22 ;  /* 0x0000000e1216722b */ /* 0x004fce0000000016 */
[----:B------:R1:W-:Y:S04]  /*04b0*/  STG.E.64 desc[UR6][R8.64], R22 ;  /* 0x0000001608007986 */ /* 0x0003e8000c101b06 */
[----:B0-----:R-:W2:Y:S04]  /*04c0*/  LDG.E.64 R16, desc[UR6][R26.64] ;  /* 0x000000061a107981 */ /* 0x001ea8000c1e1b00 */
[----:B------:R-:W2:Y:S02]  /*04d0*/  LDG.E.64 R14, desc[UR6][R6.64] ;  /* 0x00000006060e7981 */ /* 0x000ea4000c1e1b00 */
[----:B--2---:R-:W-:Y:S01]  /*04e0*/  DFMA R18, R18, R16, R14 ;  /* 0x000000101212722b */ /* 0x004fe2000000000e */
[----:B------:R-:W-:-:S06]  /*04f0*/  IMAD.WIDE R14, R4, 0x8, R20 ;  /* 0x00000008040e7825 */ /* 0x000fcc00078e0214 */
[----:B------:R0:W-:Y:S01]  /*0500*/  STG.E.64 desc[UR6][R6.64], R18 ;  /* 0x0000001206007986 */ /* 0x0001e2000c101b06 */
[----:B------:R-:W-:-:S03]  /*0510*/  IMAD.WIDE R20, R4, 0x8, R26 ;  /* 0x0000000804147825 */ /* 0x000fc600078e021a */
[----:B------:R-:W2:Y:S04]  /*0520*/  LDG.E.64 R16, desc[UR6][R14.64] ;  /* 0x000000060e107981 */ /* 0x000ea8000c1e1b00 */
[----:B-1----:R-:W3:Y:S04]  /*0530*/  LDG.E.64 R22, desc[UR6][R10.64] ;  /* 0x000000060a167981 */ /* 0x002ee8000c1e1b00 */
[----:B0-----:R-:W3:Y:S01]  /*0540*/  LDG.E.64 R18, desc[UR6][R20.64] ;  /* 0x0000000614127981 */ /* 0x001ee2000c1e1b00 */
[----:B--2---:R-:W-:-:S08]  /*0550*/  DMUL R16, R12, R16 ;  /* 0x000000100c107228 */ /* 0x004fd00000000000 */
[----:B---3--:R-:W-:Y:S01]  /*0560*/  DFMA R22, R16, R18, R22 ;  /* 0x000000121016722b */ /* 0x008fe20000000016 */
[----:B------:R-:W-:-:S06]  /*0570*/  IMAD.WIDE R18, R4, 0x8, R20 ;  /* 0x0000000804127825 */ /* 0x000fcc00078e0214 */
[----:B------:R0:W-:Y:S04]  /*0580*/  STG.E.64 desc[UR6][R10.64], R22 ;  /* 0x000000160a007986 */ /* 0x0001e8000c101b06 */
[----:B------:R1:W2:Y:S04]  /*0590*/  LDG.E.64 R20, desc[UR6][R18.64] ;  /* 0x0000000612147981 */ /* 0x0002a8000c1e1b00 */
[----:B------:R-:W2:Y:S01]  /*05a0*/  LDG.E.64 R26, desc[UR6][R8.64] ;  /* 0x00000006081a7981 */ /* 0x000ea2000c1e1b00 */
[----:B-1----:R-:W-:Y:S01]  /*05b0*/  IMAD.WIDE R18, R4, 0x8, R18 ;  /* 0x0000000804127825 */ /* 0x002fe200078e0212 */
[----:B--2---:R-:W-:-:S07]  /*05c0*/  DFMA R26, R16, R20, R26 ;  /* 0x00000014101a722b */ /* 0x004fce000000001a */
[----:B------:R-:W-:Y:S04]  /*05d0*/  STG.E.64 desc[UR6][R8.64], R26 ;  /* 0x0000001a08007986 */ /* 0x000fe8000c101b06 */
[----:B------:R-:W2:Y:S04]  /*05e0*/  LDG.E.64 R20, desc[UR6][R18.64] ;  /* 0x0000000612147981 */ /* 0x000ea8000c1e1b00 */
[----:B0-----:R-:W2:Y:S01]  /*05f0*/  LDG.E.64 R22, desc[UR6][R6.64] ;  /* 0x0000000606167981 */ /* 0x001ea2000c1e1b00 */
[----:B------:R-:W-:Y:S01]  /*0600*/  IMAD.WIDE R14, R4, 0x8, R14 ;  /* 0x00000008040e7825 */ /* 0x000fe200078e020e */
[----:B--2---:R-:W-:-:S03]  /*0610*/  DFMA R20, R16, R20, R22 ;  /* 0x000000141014722b */ /* 0x004fc60000000016 */
[----:B------:R-:W-:-:S04]  /*0620*/  IMAD.WIDE R22, R4, 0x8, R18 ;  /* 0x0000000804167825 */ /* 0x000fc800078e0212 */
[----:B------:R0:W-:Y:S04]  /*0630*/  STG.E.64 desc[UR6][R6.64], R20 ;  /* 0x0000001406007986 */ /* 0x0001e8000c101b06 */
[----:B------:R-:W2:Y:S04]  /*0640*/  LDG.E.64 R14, desc[UR6][R14.64] ;  /* 0x000000060e0e7981 */ /* 0x000ea8000c1e1b00 */
[----:B------:R-:W3:Y:S04]  /*0650*/  LDG.E.64 R16, desc[UR6][R10.64] ;  /* 0x000000060a107981 */ /* 0x000ee8000c1e1b00 */
[----:B0-----:R-:W3:Y:S01]  /*0660*/  LDG.E.64 R20, desc[UR6][R22.64] ;  /* 0x0000000616147981 */ /* 0x001ee2000c1e1b00 */
[----:B--2---:R-:W-:-:S08]  /*0670*/  DMUL R14, R12, R14 ;  /* 0x0000000e0c0e7228 */ /* 0x004fd00000000000 */
[----:B---3--:R-:W-:Y:S01]  /*0680*/  DFMA R26, R14, R20, R16 ;  /* 0x000000140e1a722b */ /* 0x008fe20000000010 */
[----:B------:R-:W-:-:S06]  /*0690*/  IMAD.WIDE R20, R4, 0x8, R22 ;  /* 0x0000000804147825 */ /* 0x000fcc00078e0216 */
[----:B------:R0:W-:Y:S04]  /*06a0*/  STG.E.64 desc[UR6][R10.64], R26 ;  /* 0x0000001a0a007986 */ /* 0x0001e8000c101b06 */
[----:B------:R-:W2:Y:S04]  /*06b0*/  LDG.E.64 R18, desc[UR6][R20.64] ;  /* 0x0000000614127981 */ /* 0x000ea8000c1e1b00 */
[----:B------:R-:W2:Y:S02]  /*06c0*/  LDG.E.64 R16, desc[UR6][R8.64] ;  /* 0x0000000608107981 */ /* 0x000ea4000c1e1b00 */
[----:B--2---:R-:W-:Y:S01]  /*06d0*/  DFMA R22, R14, R18, R16 ;  /* 0x000000120e16722b */ /* 0x004fe20000000010 */
[----:B------:R-:W-:-:S06]  /*06e0*/  IMAD.WIDE R18, R4, 0x8, R20 ;  /* 0x0000000804127825 */ /* 0x000fcc00078e0214 */
[----:B------:R0:W-:Y:S04]  /*06f0*/  STG.E.64 desc[UR6][R8.64], R22 ;  /* 0x0000001608007986 */ /* 0x0001e8000c101b06 */
[----:B------:R-:W2:Y:S04]  /*0700*/  LDG.E.64 R18, desc[UR6][R18.64] ;  /* 0x0000000612127981 */ /* 0x000ea8000c1e1b00 */
[----:B------:R-:W2:Y:S01]  /*0710*/  LDG.E.64 R16, desc[UR6][R6.64] ;  /* 0x0000000606107981 */ /* 0x000ea2000c1e1b00 */
[----:B------:R-:W-:-:S04]  /*0720*/  IADD3 R28, PT, PT, R28, 0x4, RZ ;  /* 0x000000041c1c7810 */ /* 0x000fc80007ffe0ff */
[----:B------:R-:W-:Y:S01]  /*0730*/  ISETP.NE.AND P0, PT, R28, RZ, PT ;  /* 0x000000ff1c00720c */ /* 0x000fe20003f05270 */
[C---:B------:R-:W-:Y:S01]  /*0740*/  IMAD R25, R4.reuse, 0xc, R25 ;  /* 0x0000000c04197824 */ /* 0x040fe200078e0219 */
[----:B------:R-:W-:Y:S01]  /*0750*/  LEA R29, R4, R29, 0x2 ;  /* 0x0000001d041d7211 */ /* 0x000fe200078e10ff */
[----:B--2---:R-:W-:-:S07]  /*0760*/  DFMA R16, R14, R18, R16 ;  /* 0x000000120e10722b */ /* 0x004fce0000000010 */
[----:B------:R0:W-:Y:S03]  /*0770*/  STG.E.64 desc[UR6][R6.64], R16 ;  /* 0x0000001006007986 */ /* 0x0001e6000c101b06 */
[----:B------:R-:W-:Y:S05]  /*0780*/  @P0 BRA `(.L_x_2) ;  /* 0xfffffff800c40947 */ /* 0x000fea000383ffff */
.L_x_1:
[----:B------:R-:W-:-:S13]  /*0790*/  LOP3.LUT P0, R14, R5, 0x3, RZ, 0xc0, !PT ;  /* 0x00000003050e7812 */ /* 0x000fda000780c0ff */
[----:B------:R-:W-:Y:S05]  /*07a0*/  @!P0 BRA `(.L_x_3) ;  /* 0x0000000400208947 */ /* 0x000fea0003800000 */
[----:B------:R-:W-:Y:S02]  /*07b0*/  ISETP.NE.AND P0, PT, R14, 0x1, PT ;  /* 0x000000010e00780c */ /* 0x000fe40003f05270 */
[----:B------:R-:W-:-:S04]  /*07c0*/  LOP3.LUT R5, R5, 0x1, RZ, 0xc0, !PT ;  /* 0x0000000105057812 */ /* 0x000fc800078ec0ff */
[----:B------:R-:W-:-:S07]  /*07d0*/  ISETP.NE.U32.AND P1, PT, R5, 0x1, PT ;  /* 0x000000010500780c */ /* 0x000fce0003f25070 */
[----:B------:R-:W-:Y:S06]  /*07e0*/  @!P0 BRA `(.L_x_4) ;  /* 0x0000000000ac8947 */ /* 0x000fec0003800000 */
[----:B------:R-:W1:Y:S01]  /*07f0*/  LDC.64 R14, c[0x0][0x398] ;  /* 0x0000e600ff0e7b82 */ /* 0x000e620000000a00 */
[----:B------:R-:W2:Y:S01]  /*0800*/  LDCU UR5, c[0x0][0x384] ;  /* 0x00007080ff0577ac */ /* 0x000ea20008000800 */
[----:B------:R-:W-:-:S06]  /*0810*/  IMAD R5, R24, R4, R3 ;  /* 0x0000000418057224 */ /* 0x000fcc00078e0203 */
[----:B0-----:R-:W0:Y:S01]  /*0820*/  LDC.64 R16, c[0x0][0x3a0] ;  /* 0x0000e800ff107b82 */ /* 0x001e220000000a00 */
[----:B--2---:R-:W-:Y:S02]  /*0830*/  IMAD R18, R2, UR5, R24 ;  /* 0x0000000502127c24 */ /* 0x004fe4000f8e0218 */
[----:B-1----:R-:W-:-:S04]  /*0840*/  IMAD.WIDE R14, R5, 0x8, R14 ;  /* 0x00000008050e7825 */ /* 0x002fc800078e020e */
[----:B------:R-:W-:Y:S01]  /*0850*/  IMAD R5, R18, UR4, R3 ;  /* 0x0000000412057c24 */ /* 0x000fe2000f8e0203 */
[----:B------:R-:W2:Y:S03]  /*0860*/  LDG.E.64 R22, desc[UR6][R14.64] ;  /* 0x000000060e167981 */ /* 0x000ea6000c1e1b00 */
[----:B0-----:R-:W-:Y:S01]  /*0870*/  IMAD.WIDE R16, R5, 0x8, R16 ;  /* 0x0000000805107825 */ /* 0x001fe200078e0210 */
[----:B------:R-:W3:Y:S04]  /*0880*/  LDG.E.64 R18, desc[UR6][R10.64] ;  /* 0x000000060a127981 */ /* 0x000ee8000c1e1b00 */
[----:B------:R-:W3:Y:S01]  /*0890*/  LDG.E.64 R20, desc[UR6][R16.64] ;  /* 0x0000000610147981 */ /* 0x000ee2000c1e1b00 */
[----:B--2--5:R-:W-:-:S08]  /*08a0*/  DMUL R22, R12, R22 ;  /* 0x000000160c167228 */ /* 0x024fd00000000000 */
        /* <DEDUP_REMOVED lines=10> */
[----:B------:R-:W-:Y:S01]  /*0950*/  IMAD.WIDE R14, R4, 0x8, R14 ;  /* 0x00000008040e7825 */ /* 0x000fe200078e020e */
[----:B--2---:R-:W-:-:S03]  /*0960*/  DFMA R22, R22, R16, R18 ;  /* 0x000000101616722b */ /* 0x004fc60000000012 */
[----:B------:R-:W-:-:S04]  /*0970*/  IMAD.WIDE R16, R4, 0x8, R20 ;  /* 0x0000000804107825 */ /* 0x000fc800078e0214 */
[----:B------:R2:W-:Y:S04]  /*0980*/  STG.E.64 desc[UR6][R6.64], R22 ;  /* 0x0000001606007986 */ /* 0x0005e8000c101b06 */
[----:B------:R-:W3:Y:S04]  /*0990*/  LDG.E.64 R14, desc[UR6][R14.64] ;  /* 0x000000060e0e7981 */ /* 0x000ee8000c1e1b00 */
[----:B------:R-:W4:Y:S04]  /*09a0*/  LDG.E.64 R18, desc[UR6][R16.64] ;  /* 0x0000000610127981 */ /* 0x000f28000c1e1b00 */
[----:B0-----:R-:W4:Y:S01]  /*09b0*/  LDG.E.64 R26, desc[UR6][R10.64] ;  /* 0x000000060a1a7981 */ /* 0x001f22000c1e1b00 */
[----:B---3--:R-:W-:-:S08]  /*09c0*/  DMUL R14, R12, R14 ;  /* 0x0000000e0c0e7228 */ /* 0x008fd00000000000 */
[----:B----4-:R-:W-:Y:S01]  /*09d0*/  DFMA R26, R14, R18, R26 ;  /* 0x000000120e1a722b */ /* 0x010fe2000000001a */
[----:B------:R-:W-:-:S06]  /*09e0*/  IMAD.WIDE R18, R4, 0x8, R16 ;  /* 0x0000000804127825 */ /* 0x000fcc00078e0210 */
[----:B------:R3:W-:Y:S04]  /*09f0*/  STG.E.64 desc[UR6][R10.64], R26 ;  /* 0x0000001a0a007986 */ /* 0x0007e8000c101b06 */
[----:B------:R-:W4:Y:S04]  /*0a00*/  LDG.E.64 R20, desc[UR6][R18.64] ;  /* 0x0000000612147981 */ /* 0x000f28000c1e1b00 */
[----:B-1----:R-:W4:Y:S01]  /*0a10*/  LDG.E.64 R28, desc[UR6][R8.64] ;  /* 0x00000006081c7981 */ /* 0x002f22000c1e1b00 */
[----:B--2---:R-:W-:Y:S01]  /*0a20*/  IMAD.WIDE R22, R4, 0x8, R18 ;  /* 0x0000000804167825 */ /* 0x004fe200078e0212 */
[----:B----4-:R-:W-:-:S07]  /*0a30*/  DFMA R20, R14, R20, R28 ;  /* 0x000000140e14722b */ /* 0x010fce000000001c */
[----:B------:R3:W-:Y:S04]  /*0a40*/  STG.E.64 desc[UR6][R8.64], R20 ;  /* 0x0000001408007986 */ /* 0x0007e8000c101b06 */
[----:B------:R-:W2:Y:S04]  /*0a50*/  LDG.E.64 R22, desc[UR6][R22.64] ;  /* 0x0000000616167981 */ /* 0x000ea8000c1e1b00 */
[----:B------:R-:W2:Y:S01]  /*0a60*/  LDG.E.64 R16, desc[UR6][R6.64] ;  /* 0x0000000606107981 */ /* 0x000ea2000c1e1b00 */
[----:B------:R-:W-:Y:S01]  /*0a70*/  IADD3 R24, PT, PT, R24, 0x2, RZ ;  /* 0x0000000218187810 */ /* 0x000fe20007ffe0ff */
[----:B--2---:R-:W-:-:S07]  /*0a80*/  DFMA R16, R14, R22, R16 ;  /* 0x000000160e10722b */ /* 0x004fce0000000010 */
[----:B------:R3:W-:Y:S04]  /*0a90*/  STG.E.64 desc[UR6][R6.64], R16 ;  /* 0x0000001006007986 */ /* 0x0007e8000c101b06 */
.L_x_4:
[----:B------:R-:W-:Y:S05]  /*0aa0*/  @P1 BRA `(.L_x_3) ;  /* 0x0000000000601947 */ /* 0x000fea0003800000 */
[----:B0--3--:R-:W0:Y:S01]  /*0ab0*/  LDC.64 R16, c[0x0][0x398] ;  /* 0x0000e600ff107b82 */ /* 0x009e220000000a00 */
[----:B------:R-:W1:Y:S01]  /*0ac0*/  LDCU UR5, c[0x0][0x384] ;  /* 0x00007080ff0577ac */ /* 0x000e620008000800 */
[----:B------:R-:W-:Y:S01]  /*0ad0*/  IMAD R5, R24, R4, R3 ;  /* 0x0000000418057224 */ /* 0x000fe200078e0203 */
[----:B------:R-:W2:Y:S05]  /*0ae0*/  LDG.E.64 R22, desc[UR6][R10.64] ;  /* 0x000000060a167981 */ /* 0x000eaa000c1e1b00 */
[----:B------:R-:W3:Y:S01]  /*0af0*/  LDC.64 R14, c[0x0][0x3a0] ;  /* 0x0000e800ff0e7b82 */ /* 0x000ee20000000a00 */
[----:B-1----:R-:W-:-:S04]  /*0b00*/  IMAD R24, R2, UR5, R24 ;  /* 0x0000000502187c24 */ /* 0x002fc8000f8e0218 */
[----:B------:R-:W-:Y:S02]  /*0b10*/  IMAD R19, R24, UR4, R3 ;  /* 0x0000000418137c24 */ /* 0x000fe4000f8e0203 */
[----:B0-----:R-:W-:-:S06]  /*0b20*/  IMAD.WIDE R16, R5, 0x8, R16 ;  /* 0x0000000805107825 */ /* 0x001fcc00078e0210 */
[----:B------:R-:W4:Y:S01]  /*0b30*/  LDG.E.64 R16, desc[UR6][R16.64] ;  /* 0x0000000610107981 */ /* 0x000f22000c1e1b00 */
[----:B---3--:R-:W-:-:S05]  /*0b40*/  IMAD.WIDE R18, R19, 0x8, R14 ;  /* 0x0000000813127825 */ /* 0x008fca00078e020e */
[----:B------:R-:W2:Y:S01]  /*0b50*/  LDG.E.64 R20, desc[UR6][R18.64] ;  /* 0x0000000612147981 */ /* 0x000ea2000c1e1b00 */
[----:B----45:R-:W-:-:S08]  /*0b60*/  DMUL R14, R12, R16 ;  /* 0x000000100c0e7228 */ /* 0x030fd00000000000 */
[----:B--2---:R-:W-:Y:S01]  /*0b70*/  DFMA R20, R14, R20, R22 ;  /* 0x000000140e14722b */ /* 0x004fe20000000016 */
[----:B------:R-:W-:-:S06]  /*0b80*/  IMAD.WIDE R22, R4, 0x8, R18 ;  /* 0x0000000804167825 */ /* 0x000fcc00078e0212 */
[----:B------:R1:W-:Y:S04]  /*0b90*/  STG.E.64 desc[UR6][R10.64], R20 ;  /* 0x000000140a007986 */ /* 0x0003e8000c101b06 */
[----:B------:R-:W2:Y:S04]  /*0ba0*/  LDG.E.64 R24, desc[UR6][R22.64] ;  /* 0x0000000616187981 */ /* 0x000ea8000c1e1b00 */
[----:B------:R-:W2:Y:S01]  /*0bb0*/  LDG.E.64 R26, desc[UR6][R8.64] ;  /* 0x00000006081a7981 */ /* 0x000ea2000c1e1b00 */
[----:B------:R-:W-:Y:S01]  /*0bc0*/  IMAD.WIDE R16, R4, 0x8, R22 ;  /* 0x0000000804107825 */ /* 0x000fe200078e0216 */
[----:B--2---:R-:W-:-:S07]  /*0bd0*/  DFMA R24, R14, R24, R26 ;  /* 0x000000180e18722b */ /* 0x004fce000000001a */
[----:B------:R1:W-:Y:S04]  /*0be0*/  STG.E.64 desc[UR6][R8.64], R24 ;  /* 0x0000001808007986 */ /* 0x0003e8000c101b06 */
[----:B------:R-:W2:Y:S04]  /*0bf0*/  LDG.E.64 R16, desc[UR6][R16.64] ;  /* 0x0000000610107981 */ /* 0x000ea8000c1e1b00 */
[----:B------:R-:W2:Y:S02]  /*0c00*/  LDG.E.64 R18, desc[UR6][R6.64] ;  /* 0x0000000606127981 */ /* 0x000ea4000c1e1b00 */
[----:B--2---:R-:W-:-:S07]  /*0c10*/  DFMA R18, R14, R16, R18 ;  /* 0x000000100e12722b */ /* 0x004fce0000000012 */
[----:B------:R1:W-:Y:S04]  /*0c20*/  STG.E.64 desc[UR6][R6.64], R18 ;  /* 0x0000001206007986 */ /* 0x0003e8000c101b06 */
.L_x_3:
[----:B------:R-:W2:Y:S01]  /*0c30*/  LDCU UR5, c[0x0][0x384] ;  /* 0x00007080ff0577ac */ /* 0x000ea20008000800 */
[----:B------:R-:W-:-:S04]  /*0c40*/  IADD3 R2, PT, PT, R2, 0x1, RZ ;  /* 0x0000000102027810 */ /* 0x000fc80007ffe0ff */
[----:B--2---:R-:W-:-:S13]  /*0c50*/  ISETP.NE.AND P0, PT, R2, UR5, PT ;  /* 0x0000000502007c0c */ /* 0x004fda000bf05270 */
[----:B------:R-:W-:Y:S05]  /*0c60*/  @P0 BRA `(.L_x_5) ;  /* 0xfffffff4003c0947 */ /* 0x000fea000383ffff */
[----:B------:R-:W-:-:S04]  /*0c70*/  IADD3 R3, PT, PT, R0, R3, RZ ;  /* 0x0000000300037210 */ /* 0x000fc80007ffe0ff */
[----:B------:R-:W-:-:S13]  /*0c80*/  ISETP.GE.AND P0, PT, R3, R4, PT ;  /* 0x000000040300720c */ /* 0x000fda0003f06270 */
[----:B------:R-:W-:Y:S05]  /*0c90*/  @!P0 BRA `(.L_x_6) ;  /* 0xfffffff400208947 */ /* 0x000fea000383ffff */
[----:B------:R-:W-:Y:S05]  /*0ca0*/  EXIT ;  /* 0x000000000000794d */ /* 0x000fea0003800000 */
.L_x_0:
[C---:B------:R-:W-:Y:S02]  /*0cb0*/  LOP3.LUT R2, R4.reuse, 0x3, RZ, 0xc0, !PT ;  /* 0x0000000304027812 */ /* 0x040fe400078ec0ff */
[----:B------:R-:W-:-:S07]  /*0cc0*/  LOP3.LUT R4, R4, 0x7ffffffc, RZ, 0xc0, !PT ;  /* 0x7ffffffc04047812 */ /* 0x000fce00078ec0ff */
.L_x_11:
[----:B0-----:R-:W0:Y:S01]  /*0cd0*/  LDC R5, c[0x0][0x384] ;  /* 0x0000e100ff057b82 */ /* 0x001e220000000800 */
[----:B------:R-:W-:Y:S02]  /*0ce0*/  MOV R18, RZ ;  /* 0x000000ff00127202 */ /* 0x000fe40000000f00 */
[----:B0-----:R-:W-:-:S13]  /*0cf0*/  ISETP.GE.U32.AND P0, PT, R5, 0x4, PT ;  /* 0x000000040500780c */ /* 0x001fda0003f06070 */
[----:B--2---:R-:W-:Y:S05]  /*0d00*/  @!P0 BRA `(.L_x_7) ;  /* 0x0000000000808947 */ /* 0x004fea0003800000 */
[----:B------:R-:W0:Y:S01]  /*0d10*/  LDC R29, c[0x0][0x380] ;  /* 0x0000e000ff1d7b82 */ /* 0x000e220000000800 */
[----:B------:R-:W-:-:S07]  /*0d20*/  HFMA2 R28, -RZ, RZ, 0, 0 ;  /* 0x00000000ff1c7431 */ /* 0x000fce00000001ff */
[----:B------:R-:W1:Y:S02]  /*0d30*/  LDC.64 R6, c[0x0][0x3a8] ;  /* 0x0000ea00ff067b82 */ /* 0x000e640000000a00 */
.L_x_8:
[C---:B--2---:R-:W-:Y:S01]  /*0d40*/  IMAD R21, R28.reuse, UR4, R3 ;  /* 0x000000041c157c24 */ /* 0x044fe2000f8e0203 */
[----:B------:R-:W-:-:S03]  /*0d50*/  IADD3 R28, PT, PT, R28, 0x4, RZ ;  /* 0x000000041c1c7810 */ /* 0x000fc60007ffe0ff */
[----:B-1----:R-:W-:Y:S01]  /*0d60*/  IMAD.WIDE R20, R21, 0x8, R6 ;  /* 0x0000000815147825 */ /* 0x002fe200078e0206 */
[----:B------:R-:W-:-:S04]  /*0d70*/  ISETP.NE.AND P0, PT, R28, R4, PT ;  /* 0x000000041c00720c */ /* 0x000fc80003f05270 */
[----:B------:R1:W-:Y:S01]  /*0d80*/  STG.E.64 desc[UR6][R20.64], RZ ;  /* 0x000000ff14007986 */ /* 0x0003e2000c101b06 */
[----:B0-----:R-:W-:-:S05]  /*0d90*/  IMAD.WIDE R24, R29, 0x8, R20 ;  /* 0x000000081d187825 */ /* 0x001fca00078e0214 */
[----:B------:R-:W-:Y:S01]  /*0da0*/  STG.E.64 desc[UR6][R24.64], RZ ;  /* 0x000000ff18007986 */ /* 0x000fe2000c101b06 */
[----:B------:R-:W-:-:S05]  /*0db0*/  IMAD.WIDE R8, R29, 0x8, R24 ;  /* 0x000000081d087825 */ /* 0x000fca00078e0218 */
[----:B------:R0:W-:Y:S01]  /*0dc0*/  STG.E.64 desc[UR6][R8.64], RZ ;  /* 0x000000ff08007986 */ /* 0x0001e2000c101b06 */
        /* <DEDUP_REMOVED lines=10> */
[----:B-1----:R-:W-:-:S05]  /*0e70*/  IMAD.WIDE R20, R29, 0x8, R18 ;  /* 0x000000081d147825 */ /* 0x002fca00078e0212 */
[----:B------:R2:W-:Y:S01]  /*0e80*/  STG.E.64 desc[UR6][R20.64], RZ ;  /* 0x000000ff14007986 */ /* 0x0005e2000c101b06 */
[----:B------:R-:W-:-:S05]  /*0e90*/  IMAD.WIDE R22, R29, 0x8, R20 ;  /* 0x000000081d167825 */ /* 0x000fca00078e0214 */
[----:B------:R2:W-:Y:S01]  /*0ea0*/  STG.E.64 desc[UR6][R22.64], RZ ;  /* 0x000000ff16007986 */ /* 0x0005e2000c101b06 */
[----:B------:R-:W-:-:S05]  /*0eb0*/  IMAD.WIDE R26, R29, 0x8, R22 ;  /* 0x000000081d1a7825 */ /* 0x000fca00078e0216 */
[----:B------:R2:W-:Y:S01]  /*0ec0*/  STG.E.64 desc[UR6][R26.64], RZ ;  /* 0x000000ff1a007986 */ /* 0x0005e2000c101b06 */
[----:B0-----:R-:W-:-:S05]  /*0ed0*/  IMAD.WIDE R8, R29, 0x8, R26 ;  /* 0x000000081d087825 */ /* 0x001fca00078e021a */
[----:B------:R2:W-:Y:S01]  /*0ee0*/  STG.E.64 desc[UR6][R8.64], RZ ;  /* 0x000000ff08007986 */ /* 0x0005e2000c101b06 */
[----:B------:R-:W-:Y:S05]  /*0ef0*/  @P0 BRA `(.L_x_8) ;  /* 0xfffffffc00900947 */ /* 0x000fea000383ffff */
[----:B--2---:R-:W-:-:S07]  /*0f00*/  MOV R18, R4 ;  /* 0x0000000400127202 */ /* 0x004fce0000000f00 */
.L_x_7:
[----:B------:R-:W-:-:S13]  /*0f10*/  ISETP.NE.AND P0, PT, R2, RZ, PT ;  /* 0x000000ff0200720c */ /* 0x000fda0003f05270 */
[----:B------:R-:W-:Y:S05]  /*0f20*/  @!P0 BRA `(.L_x_9) ;  /* 0x0000000000748947 */ /* 0x000fea0003800000 */
[----:B------:R-:W-:Y:S02]  /*0f30*/  ISETP.NE.AND P0, PT, R2, 0x1, PT ;  /* 0x000000010200780c */ /* 0x000fe40003f05270 */
[----:B------:R-:W-:-:S11]  /*0f40*/  LOP3.LUT P1, RZ, R5, 0x1, RZ, 0xc0, !PT ;  /* 0x0000000105ff7812 */ /* 0x000fd6000782c0ff */
[----:B------:R-:W-:Y:S05]  /*0f50*/  @!P0 BRA `(.L_x_10) ;  /* 0x0000000000408947 */ /* 0x000fea0003800000 */
[----:B------:R-:W0:Y:S01]  /*0f60*/  LDC.64 R6, c[0x0][0x3a8] ;  /* 0x0000ea00ff067b82 */ /* 0x000e220000000a00 */
[C---:B------:R-:W-:Y:S01]  /*0f70*/  IMAD R5, R18.reuse, UR4, R3 ;  /* 0x0000000412057c24 */ /* 0x040fe2000f8e0203 */
[----:B------:R-:W-:-:S06]  /*0f80*/  IADD3 R18, PT, PT, R18, 0x2, RZ ;  /* 0x0000000212127810 */ /* 0x000fcc0007ffe0ff */
[----:B------:R-:W1:Y:S01]  /*0f90*/  LDC R17, c[0x0][0x380] ;  /* 0x0000e000ff117b82 */ /* 0x000e620000000800 */
[----:B0-----:R-:W-:-:S05]  /*0fa0*/  IMAD.WIDE R6, R5, 0x8, R6 ;  /* 0x0000000805067825 */ /* 0x001fca00078e0206 */
[----:B------:R0:W-:Y:S01]  /*0fb0*/  STG.E.64 desc[UR6][R6.64], RZ ;  /* 0x000000ff06007986 */ /* 0x0001e2000c101b06 */
[----:B-1----:R-:W-:-:S05]  /*0fc0*/  IMAD.WIDE R8, R17, 0x8, R6 ;  /* 0x0000000811087825 */ /* 0x002fca00078e0206 */
        /* <DEDUP_REMOVED lines=8> */
[----:B------:R0:W-:Y:S02]  /*1050*/  STG.E.64 desc[UR6][R16.64], RZ ;  /* 0x000000ff10007986 */ /* 0x0001e4000c101b06 */
.L_x_10:
[----:B------:R-:W-:Y:S05]  /*1060*/  @!P1 BRA `(.L_x_9) ;  /* 0x0000000000249947 */ /* 0x000fea0003800000 */
[----:B0-----:R-:W0:Y:S01]  /*1070*/  LDC.64 R6, c[0x0][0x3a8] ;  /* 0x0000ea00ff067b82 */ /* 0x001e220000000a00 */
[----:B------:R-:W-:-:S07]  /*1080*/  IMAD R5, R18, UR4, R3 ;  /* 0x0000000412057c24 */ /* 0x000fce000f8e0203 */
[----:B------:R-:W1:Y:S01]  /*1090*/  LDC R11, c[0x0][0x380] ;  /* 0x0000e000ff0b7b82 */ /* 0x000e620000000800 */
[----:B0-----:R-:W-:-:S05]  /*10a0*/  IMAD.WIDE R6, R5, 0x8, R6 ;  /* 0x0000000805067825 */ /* 0x001fca00078e0206 */
[----:B------:R2:W-:Y:S01]  /*10b0*/  STG.E.64 desc[UR6][R6.64], RZ ;  /* 0x000000ff06007986 */ /* 0x0005e2000c101b06 */
[----:B-1----:R-:W-:-:S05]  /*10c0*/  IMAD.WIDE R8, R11, 0x8, R6 ;  /* 0x000000080b087825 */ /* 0x002fca00078e0206 */
[----:B------:R2:W-:Y:S01]  /*10d0*/  STG.E.64 desc[UR6][R8.64], RZ ;  /* 0x000000ff08007986 */ /* 0x0005e2000c101b06 */
[----:B------:R-:W-:-:S05]  /*10e0*/  IMAD.WIDE R10, R11, 0x8, R8 ;  /* 0x000000080b0a7825 */ /* 0x000fca00078e0208 */
[----:B------:R2:W-:Y:S02]  /*10f0*/  STG.E.64 desc[UR6][R10.64], RZ ;  /* 0x000000ff0a007986 */ /* 0x0005e4000c101b06 */
.L_x_9:
[----:B------:R-:W1:Y:S01]  /*1100*/  LDCU UR5, c[0x0][0x380] ;  /* 0x00007000ff0577ac */ /* 0x000e620008000800 */
[----:B------:R-:W-:-:S04]  /*1110*/  IADD3 R3, PT, PT, R0, R3, RZ ;  /* 0x0000000300037210 */ /* 0x000fc80007ffe0ff */
[----:B-1----:R-:W-:-:S13]  /*1120*/  ISETP.GE.AND P0, PT, R3, UR5, PT ;  /* 0x0000000503007c0c */ /* 0x002fda000bf06270 */
[----:B------:R-:W-:Y:S05]  /*1130*/  @!P0 BRA `(.L_x_11) ;  /* 0xfffffff800e48947 */ /* 0x000fea000383ffff */
[----:B------:R-:W-:Y:S05]  /*1140*/  EXIT ;  /* 0x000000000000794d */ /* 0x000fea0003800000 */
.L_x_12:
[----:B------:R-:W-:-:S00]  /*1150*/  BRA `(.L_x_12) ;  /* 0xfffffffc00fc7947 */ /* 0x000fc0000383ffff */
[----:B------:R-:W-:-:S00]  /*1160*/  NOP ;  /* 0x0000000000007918 */ /* 0x000fc00000000000 */
        /* <DEDUP_REMOVED lines=9> */
.L_x_13:


//--------------------- .nv.shared.reserved.0     --------------------------
	.section	.nv.shared.reserved.0,"aw",@nobits
	.weak		__nv_reservedSMEM_offset_0_alias
	.size		__nv_reservedSMEM_offset_0_alias, 0, 64
	.other		__nv_reservedSMEM_offset_0_alias,@"STO_CUDA_RESERVED_SHARED STV_DEFAULT"
__nv_reservedSMEM_offset_0_alias:
	.zero		0
	.zero		64


//--------------------- .nv.constant0._Z20no_2e_tmpB_cs_kerneliiiPdS_S_S_ --------------------------
	.section	.nv.constant0._Z20no_2e_tmpB_cs_kerneliiiPdS_S_S_,"a",@progbits
	.sectionflags	@""
	.align	4
.nv.constant0._Z20no_2e_tmpB_cs_kerneliiiPdS_S_S_:
	.zero		944


//--------------------- SYMBOLS --------------------------

	.type		.nv.reservedSmem.offset0,@object
	.size		.nv.reservedSmem.offset0,0x4
